//
// Generated by NVIDIA NVVM Compiler
//
// Compiler Build ID: CL-36424714
// Cuda compilation tools, release 13.0, V13.0.88
// Based on NVVM 20.0.0
//

.version 9.0
.target sm_100
.address_size 64

	// .globl	_Z7cudaAddPiS_S_

.visible .entry _Z7cudaAddPiS_S_(
	.param .u64 .ptr .align 1 _Z7cudaAddPiS_S__param_0,
	.param .u64 .ptr .align 1 _Z7cudaAddPiS_S__param_1,
	.param .u64 .ptr .align 1 _Z7cudaAddPiS_S__param_2
)
{
	.reg .pred 	%p<2>;
	.reg .b32 	%r<8>;
	.reg .b64 	%rd<11>;

	ld.param.u64 	%rd1, [_Z7cudaAddPiS_S__param_0];
	ld.param.u64 	%rd2, [_Z7cudaAddPiS_S__param_1];
	ld.param.u64 	%rd3, [_Z7cudaAddPiS_S__param_2];
	mov.u32 	%r2, %ctaid.x;
	mov.u32 	%r3, %ntid.x;
	mov.u32 	%r4, %tid.x;
	mad.lo.s32 	%r1, %r2, %r3, %r4;
	setp.gt.s32 	%p1, %r1, 99;
	@%p1 bra 	$L__BB0_2;
	cvta.to.global.u64 	%rd4, %rd1;
	cvta.to.global.u64 	%rd5, %rd2;
	cvta.to.global.u64 	%rd6, %rd3;
	mul.wide.s32 	%rd7, %r1, 4;
	add.s64 	%rd8, %rd4, %rd7;
	ld.global.u32 	%r5, [%rd8];
	add.s64 	%rd9, %rd5, %rd7;
	ld.global.u32 	%r6, [%rd9];
	add.s32 	%r7, %r6, %r5;
	add.s64 	%rd10, %rd6, %rd7;
	st.global.u32 	[%rd10], %r7;
$L__BB0_2:
	ret;

}


// ===== COMPILED SASS (sm_100) =====

	.target	sm_100

	.elftype	@"ET_EXEC"


//--------------------- .note.nv.tkinfo           --------------------------
	.section	.note.nv.tkinfo,"",@"SHT_NOTE"
	.sectionflags	@"SHF_NOTE_NV_TKINFO"
	.tkinfo
        /*0018*/ 	.word	0x00000002
        /*0030*/ 	.string	""
        /*0030*/ 	.string	"ptxas"
        /*0030*/ 	.string	"Cuda compilation tools, release 13.0, V13.0.88"
        /*0030*/ 	.string	"Build cuda_13.0.r13.0/compiler.36424714_0"
        /*0030*/ 	.string	"-arch sm_100 -m 64 "



//--------------------- .note.nv.cuinfo           --------------------------
	.section	.note.nv.cuinfo,"",@"SHT_NOTE"
	.sectionflags	@"SHF_NOTE_NV_CUINFO"
        /*0018*/ 	.short	0x0002
        /*001a*/ 	.short	0x0064
        /*001c*/ 	.short	0x0082
	.zero		2


//--------------------- .nv.info                  --------------------------
	.section	.nv.info,"",@"SHT_CUDA_INFO"
	.align	4


	//----- nvinfo : EIATTR_REGCOUNT
	.align		4
        /*0000*/ 	.byte	0x04, 0x2f
        /*0002*/ 	.short	(.L_1 - .L_0)
	.align		4
.L_0:
        /*0004*/ 	.word	index@(_Z7cudaAddPiS_S_)
        /*0008*/ 	.word	0x0000000c


	//----- nvinfo : EIATTR_FRAME_SIZE
	.align		4
.L_1:
        /*000c*/ 	.byte	0x04, 0x11
        /*000e*/ 	.short	(.L_3 - .L_2)
	.align		4
.L_2:
        /*0010*/ 	.word	index@(_Z7cudaAddPiS_S_)
        /*0014*/ 	.word	0x00000000


	//----- nvinfo : EIATTR_MIN_STACK_SIZE
	.align		4
.L_3:
        /*0018*/ 	.byte	0x04, 0x12
        /*001a*/ 	.short	(.L_5 - .L_4)
	.align		4
.L_4:
        /*001c*/ 	.word	index@(_Z7cudaAddPiS_S_)
        /*0020*/ 	.word	0x00000000
.L_5:


//--------------------- .nv.compat                --------------------------
	.section	.nv.compat,"",@"SHT_CUDA_COMPAT_INFO"
	.align	4
        /*0000*/ 	.byte	0x02, 0x09, 0x00, 0x00, 0x02, 0x02, 0x01, 0x00, 0x02, 0x05, 0x05, 0x00, 0x03, 0x07, 0x01, 0x01
        /*0010*/ 	.byte	0x02, 0x03, 0x00, 0x00, 0x02, 0x06, 0x01, 0x00, 0x04, 0x0b, 0x08, 0x00, 0x09, 0x00, 0x00, 0x00
        /*0020*/ 	.byte	0x00, 0x00, 0x00, 0x00


//--------------------- .nv.info._Z7cudaAddPiS_S_ --------------------------
	.section	.nv.info._Z7cudaAddPiS_S_,"",@"SHT_CUDA_INFO"
	.sectionflags	@""
	.align	4


	//----- nvinfo : EIATTR_CUDA_API_VERSION
	.align		4
        /*0000*/ 	.byte	0x04, 0x37
        /*0002*/ 	.short	(.L_7 - .L_6)
.L_6:
        /*0004*/ 	.word	0x00000082


	//----- nvinfo : EIATTR_KPARAM_INFO
	.align		4
.L_7:
        /*0008*/ 	.byte	0x04, 0x17
        /*000a*/ 	.short	(.L_9 - .L_8)
.L_8:
        /*000c*/ 	.word	0x00000000
        /*0010*/ 	.short	0x0002
        /*0012*/ 	.short	0x0010
        /*0014*/ 	.byte	0x00, 0xf5, 0x21, 0x00


	//----- nvinfo : EIATTR_KPARAM_INFO
	.align		4
.L_9:
        /*0018*/ 	.byte	0x04, 0x17
        /*001a*/ 	.short	(.L_11 - .L_10)
.L_10:
        /*001c*/ 	.word	0x00000000
        /*0020*/ 	.short	0x0001
        /*0022*/ 	.short	0x0008
        /*0024*/ 	.byte	0x00, 0xf5, 0x21, 0x00


	//----- nvinfo : EIATTR_KPARAM_INFO
	.align		4
.L_11:
        /*0028*/ 	.byte	0x04, 0x17
        /*002a*/ 	.short	(.L_13 - .L_12)
.L_12:
        /*002c*/ 	.word	0x00000000
        /*0030*/ 	.short	0x0000
        /*0032*/ 	.short	0x0000
        /*0034*/ 	.byte	0x00, 0xf5, 0x21, 0x00


	//----- nvinfo : EIATTR_SPARSE_MMA_MASK
	.align		4
.L_13:
        /*0038*/ 	.byte	0x03, 0x50
        /*003a*/ 	.short	0x0000


	//----- nvinfo : EIATTR_MAXREG_COUNT
	.align		4
        /*003c*/ 	.byte	0x03, 0x1b
        /*003e*/ 	.short	0x00ff


	//----- nvinfo : EIATTR_MERCURY_ISA_VERSION
	.align		4
        /*0040*/ 	.byte	0x03, 0x5f
        /*0042*/ 	.short	0x0101


	//----- nvinfo : EIATTR_VRC_CTA_INIT_COUNT
	.align		4
        /*0044*/ 	.byte	0x02, 0x4a
	.zero		1
	.zero		1


	//----- nvinfo : EIATTR_EXIT_INSTR_OFFSETS
	.align		4
        /*0048*/ 	.byte	0x04, 0x1c
        /*004a*/ 	.short	(.L_15 - .L_14)


	//   ....[0]....
.L_14:
        /*004c*/ 	.word	0x00000060


	//   ....[1]....
        /*0050*/ 	.word	0x00000120


	//----- nvinfo : EIATTR_CBANK_PARAM_SIZE
	.align		4
.L_15:
        /*0054*/ 	.byte	0x03, 0x19
        /*0056*/ 	.short	0x0018


	//----- nvinfo : EIATTR_PARAM_CBANK
	.align		4
        /*0058*/ 	.byte	0x04, 0x0a
        /*005a*/ 	.short	(.L_17 - .L_16)
	.align		4
.L_16:
        /*005c*/ 	.word	index@(.nv.constant0._Z7cudaAddPiS_S_)
        /*0060*/ 	.short	0x0380
        /*0062*/ 	.short	0x0018


	//----- nvinfo : EIATTR_SW_WAR
	.align		4
.L_17:
        /*0064*/ 	.byte	0x04, 0x36
        /*0066*/ 	.short	(.L_19 - .L_18)
.L_18:
        /*0068*/ 	.word	0x00000008
.L_19:


//--------------------- .nv.callgraph             --------------------------
	.section	.nv.callgraph,"",@"SHT_CUDA_CALLGRAPH"
	.align	4
	.sectionentsize	8
	.align		4
        /*0000*/ 	.word	0x00000000
	.align		4
        /*0004*/ 	.word	0xffffffff
	.align		4
        /*0008*/ 	.word	0x00000000
	.align		4
        /*000c*/ 	.word	0xfffffffe
	.align		4
        /*0010*/ 	.word	0x00000000
	.align		4
        /*0014*/ 	.word	0xfffffffd
	.align		4
        /*0018*/ 	.word	0x00000000
	.align		4
        /*001c*/ 	.word	0xfffffffc


//--------------------- .text._Z7cudaAddPiS_S_    --------------------------
	.section	.text._Z7cudaAddPiS_S_,"ax",@progbits
	.align	128
        .global         _Z7cudaAddPiS_S_
        .type           _Z7cudaAddPiS_S_,@function
        .size           _Z7cudaAddPiS_S_,(.L_x_1 - _Z7cudaAddPiS_S_)
        .other          _Z7cudaAddPiS_S_,@"STO_CUDA_ENTRY STV_DEFAULT"
_Z7cudaAddPiS_S_:
.text._Z7cudaAddPiS_S_:
[----:B------:R-:W-:Y:S01]  /*0000*/  LDC R1, c[0x0][0x37c] ;  /* 0x0000df00ff017b82 */ /* 0x000fe20000000800 */
[----:B------:R-:W0:Y:S07]  /*0010*/  S2R R0, SR_TID.X ;  /* 0x0000000000007919 */ /* 0x000e2e0000002100 */
[----:B------:R-:W0:Y:S08]  /*0020*/  S2UR UR4, SR_CTAID.X ;  /* 0x00000000000479c3 */ /* 0x000e300000002500 */
[----:B------:R-:W0:Y:S02]  /*0030*/  LDC R9, c[0x0][0x360] ;  /* 0x0000d800ff097b82 */ /* 0x000e240000000800 */
[----:B0-----:R-:W-:-:S05]  /*0040*/  IMAD R9, R9, UR4, R0 ;  /* 0x0000000409097c24 */ /* 0x001fca000f8e0200 */
[----:B------:R-:W-:-:S13]  /*0050*/  ISETP.GT.AND P0, PT, R9, 0x63, PT ;  /* 0x000000630900780c */ /* 0x000fda0003f04270 */
[----:B------:R-:W-:Y:S05]  /*0060*/  @P0 EXIT ;  /* 0x000000000000094d */ /* 0x000fea0003800000 */
[----:B------:R-:W0:Y:S01]  /*0070*/  LDC.64 R2, c[0x0][0x380] ;  /* 0x0000e000ff027b82 */ /* 0x000e220000000a00 */
[----:B------:R-:W1:Y:S07]  /*0080*/  LDCU.64 UR4, c[0x0][0x358] ;  /* 0x00006b00ff0477ac */ /* 0x000e6e0008000a00 */
[----:B------:R-:W2:Y:S08]  /*0090*/  LDC.64 R4, c[0x0][0x388] ;  /* 0x0000e200ff047b82 */ /* 0x000eb00000000a00 */
[----:B------:R-:W3:Y:S01]  /*00a0*/  LDC.64 R6, c[0x0][0x390] ;  /* 0x0000e400ff067b82 */ /* 0x000ee20000000a00 */
[----:B0-----:R-:W-:-:S06]  /*00b0*/  IMAD.WIDE R2, R9, 0x4, R2 ;  /* 0x0000000409027825 */ /* 0x001fcc00078e0202 */
[----:B-1----:R-:W4:Y:S01]  /*00c0*/  LDG.E R2, desc[UR4][R2.64] ;  /* 0x0000000402027981 */ /* 0x002f22000c1e1900 */
[----:B--2---:R-:W-:-:S06]  /*00d0*/  IMAD.WIDE R4, R9, 0x4, R4 ;  /* 0x0000000409047825 */ /* 0x004fcc00078e0204 */
[----:B------:R-:W4:Y:S01]  /*00e0*/  LDG.E R5, desc[UR4][R4.64] ;  /* 0x0000000404057981 */ /* 0x000f22000c1e1900 */
[----:B---3--:R-:W-:Y:S01]  /*00f0*/  IMAD.WIDE R6, R9, 0x4, R6 ;  /* 0x0000000409067825 */ /* 0x008fe200078e0206 */
[----:B----4-:R-:W-:-:S05]  /*0100*/  IADD3 R9, PT, PT, R2, R5, RZ ;  /* 0x0000000502097210 */ /* 0x010fca0007ffe0ff */
[----:B------:R-:W-:Y:S01]  /*0110*/  STG.E desc[UR4][R6.64], R9 ;  /* 0x0000000906007986 */ /* 0x000fe2000c101904 */
[----:B------:R-:W-:Y:S05]  /*0120*/  EXIT ;  /* 0x000000000000794d */ /* 0x000fea0003800000 */
.L_x_0:
[----:B------:R-:W-:-:S00]  /*0130*/  BRA `(.L_x_0) ;  /* 0xfffffffc00fc7947 */ /* 0x000fc0000383ffff */
[----:B------:R-:W-:-:S00]  /*0140*/  NOP ;  /* 0x0000000000007918 */ /* 0x000fc00000000000 */
        /* <DEDUP_REMOVED lines=11> */
.L_x_1:


//--------------------- .nv.shared.reserved.0     --------------------------
	.section	.nv.shared.reserved.0,"aw",@nobits
	.weak		__nv_reservedSMEM_offset_0_alias
	.size		__nv_reservedSMEM_offset_0_alias, 0, 64
	.other		__nv_reservedSMEM_offset_0_alias,@"STO_CUDA_RESERVED_SHARED STV_DEFAULT"
__nv_reservedSMEM_offset_0_alias:
	.zero		0
	.zero		64


//--------------------- .nv.constant0._Z7cudaAddPiS_S_ --------------------------
	.section	.nv.constant0._Z7cudaAddPiS_S_,"a",@progbits
	.sectionflags	@""
	.align	4
.nv.constant0._Z7cudaAddPiS_S_:
	.zero		920


//--------------------- SYMBOLS --------------------------

	.type		.nv.reservedSmem.offset0,@object
	.size		.nv.reservedSmem.offset0,0x4
